//
// Generated by NVIDIA NVVM Compiler
//
// Compiler Build ID: CL-36424714
// Cuda compilation tools, release 13.0, V13.0.88
// Based on NVVM 20.0.0
//

.version 9.0
.target sm_100
.address_size 64

	// .globl	_Z11convolutionPiS_S_ii

.visible .entry _Z11convolutionPiS_S_ii(
	.param .u64 .ptr .align 1 _Z11convolutionPiS_S_ii_param_0,
	.param .u64 .ptr .align 1 _Z11convolutionPiS_S_ii_param_1,
	.param .u64 .ptr .align 1 _Z11convolutionPiS_S_ii_param_2,
	.param .u32 _Z11convolutionPiS_S_ii_param_3,
	.param .u32 _Z11convolutionPiS_S_ii_param_4
)
{
	.reg .pred 	%p<55>;
	.reg .b32 	%r<133>;
	.reg .b64 	%rd<47>;

	ld.param.u64 	%rd7, [_Z11convolutionPiS_S_ii_param_0];
	ld.param.u64 	%rd8, [_Z11convolutionPiS_S_ii_param_1];
	ld.param.u64 	%rd6, [_Z11convolutionPiS_S_ii_param_2];
	ld.param.u32 	%r65, [_Z11convolutionPiS_S_ii_param_3];
	ld.param.u32 	%r66, [_Z11convolutionPiS_S_ii_param_4];
	cvta.to.global.u64 	%rd1, %rd8;
	cvta.to.global.u64 	%rd2, %rd7;
	mov.u32 	%r1, %tid.x;
	shr.u32 	%r68, %r66, 31;
	add.s32 	%r69, %r66, %r68;
	shr.s32 	%r70, %r69, 1;
	sub.s32 	%r2, %r1, %r70;
	setp.lt.s32 	%p1, %r66, 1;
	mov.b32 	%r109, 0;
	@%p1 bra 	$L__BB0_41;
	and.b32  	%r3, %r66, 7;
	setp.lt.u32 	%p2, %r66, 8;
	mov.b32 	%r125, 0;
	mov.u32 	%r109, %r125;
	@%p2 bra 	$L__BB0_20;
	and.b32  	%r125, %r66, 2147483640;
	mov.b32 	%r107, 0;
	mov.u32 	%r109, %r107;
$L__BB0_3:
	.pragma "nounroll";
	add.s32 	%r7, %r2, %r107;
	setp.lt.s32 	%p3, %r7, 0;
	setp.ge.s32 	%p4, %r7, %r65;
	mul.wide.u32 	%rd9, %r107, 4;
	add.s64 	%rd3, %rd1, %rd9;
	or.pred  	%p5, %p3, %p4;
	@%p5 bra 	$L__BB0_5;
	mul.wide.u32 	%rd10, %r7, 4;
	add.s64 	%rd11, %rd2, %rd10;
	ld.global.u32 	%r74, [%rd11];
	ld.global.u32 	%r75, [%rd3];
	mad.lo.s32 	%r109, %r75, %r74, %r109;
$L__BB0_5:
	add.s32 	%r10, %r7, 1;
	setp.lt.s32 	%p6, %r10, 0;
	setp.ge.s32 	%p7, %r10, %r65;
	or.pred  	%p8, %p6, %p7;
	@%p8 bra 	$L__BB0_7;
	mul.wide.u32 	%rd12, %r10, 4;
	add.s64 	%rd13, %rd2, %rd12;
	ld.global.u32 	%r76, [%rd13];
	ld.global.u32 	%r77, [%rd3+4];
	mad.lo.s32 	%r109, %r77, %r76, %r109;
$L__BB0_7:
	add.s32 	%r13, %r7, 2;
	setp.lt.s32 	%p9, %r13, 0;
	setp.ge.s32 	%p10, %r13, %r65;
	or.pred  	%p11, %p9, %p10;
	@%p11 bra 	$L__BB0_9;
	mul.wide.u32 	%rd14, %r13, 4;
	add.s64 	%rd15, %rd2, %rd14;
	ld.global.u32 	%r78, [%rd15];
	ld.global.u32 	%r79, [%rd3+8];
	mad.lo.s32 	%r109, %r79, %r78, %r109;
$L__BB0_9:
	add.s32 	%r16, %r7, 3;
	setp.lt.s32 	%p12, %r16, 0;
	setp.ge.s32 	%p13, %r16, %r65;
	or.pred  	%p14, %p12, %p13;
	@%p14 bra 	$L__BB0_11;
	mul.wide.u32 	%rd16, %r16, 4;
	add.s64 	%rd17, %rd2, %rd16;
	ld.global.u32 	%r80, [%rd17];
	ld.global.u32 	%r81, [%rd3+12];
	mad.lo.s32 	%r109, %r81, %r80, %r109;
$L__BB0_11:
	add.s32 	%r19, %r7, 4;
	setp.lt.s32 	%p15, %r19, 0;
	setp.ge.s32 	%p16, %r19, %r65;
	or.pred  	%p17, %p15, %p16;
	@%p17 bra 	$L__BB0_13;
	mul.wide.u32 	%rd18, %r19, 4;
	add.s64 	%rd19, %rd2, %rd18;
	ld.global.u32 	%r82, [%rd19];
	ld.global.u32 	%r83, [%rd3+16];
	mad.lo.s32 	%r109, %r83, %r82, %r109;
$L__BB0_13:
	add.s32 	%r22, %r7, 5;
	setp.lt.s32 	%p18, %r22, 0;
	setp.ge.s32 	%p19, %r22, %r65;
	or.pred  	%p20, %p18, %p19;
	@%p20 bra 	$L__BB0_15;
	mul.wide.u32 	%rd20, %r22, 4;
	add.s64 	%rd21, %rd2, %rd20;
	ld.global.u32 	%r84, [%rd21];
	ld.global.u32 	%r85, [%rd3+20];
	mad.lo.s32 	%r109, %r85, %r84, %r109;
$L__BB0_15:
	add.s32 	%r25, %r7, 6;
	setp.lt.s32 	%p21, %r25, 0;
	setp.ge.s32 	%p22, %r25, %r65;
	or.pred  	%p23, %p21, %p22;
	@%p23 bra 	$L__BB0_17;
	mul.wide.u32 	%rd22, %r25, 4;
	add.s64 	%rd23, %rd2, %rd22;
	ld.global.u32 	%r86, [%rd23];
	ld.global.u32 	%r87, [%rd3+24];
	mad.lo.s32 	%r109, %r87, %r86, %r109;
$L__BB0_17:
	add.s32 	%r28, %r7, 7;
	setp.lt.s32 	%p24, %r28, 0;
	setp.ge.s32 	%p25, %r28, %r65;
	or.pred  	%p26, %p24, %p25;
	@%p26 bra 	$L__BB0_19;
	mul.wide.u32 	%rd24, %r28, 4;
	add.s64 	%rd25, %rd2, %rd24;
	ld.global.u32 	%r88, [%rd25];
	ld.global.u32 	%r89, [%rd3+28];
	mad.lo.s32 	%r109, %r89, %r88, %r109;
$L__BB0_19:
	add.s32 	%r107, %r107, 8;
	setp.ne.s32 	%p27, %r107, %r125;
	@%p27 bra 	$L__BB0_3;
$L__BB0_20:
	setp.eq.s32 	%p28, %r3, 0;
	@%p28 bra 	$L__BB0_41;
	and.b32  	%r35, %r66, 3;
	setp.lt.u32 	%p29, %r3, 4;
	@%p29 bra 	$L__BB0_31;
	add.s32 	%r36, %r2, %r125;
	setp.lt.s32 	%p30, %r36, 0;
	setp.ge.s32 	%p31, %r36, %r65;
	mul.wide.u32 	%rd26, %r125, 4;
	add.s64 	%rd4, %rd1, %rd26;
	or.pred  	%p32, %p30, %p31;
	@%p32 bra 	$L__BB0_24;
	mul.wide.u32 	%rd27, %r36, 4;
	add.s64 	%rd28, %rd2, %rd27;
	ld.global.u32 	%r91, [%rd28];
	ld.global.u32 	%r92, [%rd4];
	mad.lo.s32 	%r109, %r92, %r91, %r109;
$L__BB0_24:
	add.s32 	%r39, %r36, 1;
	setp.lt.s32 	%p33, %r39, 0;
	setp.ge.s32 	%p34, %r39, %r65;
	or.pred  	%p35, %p33, %p34;
	@%p35 bra 	$L__BB0_26;
	mul.wide.u32 	%rd29, %r39, 4;
	add.s64 	%rd30, %rd2, %rd29;
	ld.global.u32 	%r93, [%rd30];
	ld.global.u32 	%r94, [%rd4+4];
	mad.lo.s32 	%r109, %r94, %r93, %r109;
$L__BB0_26:
	add.s32 	%r42, %r36, 2;
	setp.lt.s32 	%p36, %r42, 0;
	setp.ge.s32 	%p37, %r42, %r65;
	or.pred  	%p38, %p36, %p37;
	@%p38 bra 	$L__BB0_28;
	mul.wide.u32 	%rd31, %r42, 4;
	add.s64 	%rd32, %rd2, %rd31;
	ld.global.u32 	%r95, [%rd32];
	ld.global.u32 	%r96, [%rd4+8];
	mad.lo.s32 	%r109, %r96, %r95, %r109;
$L__BB0_28:
	add.s32 	%r45, %r36, 3;
	setp.lt.s32 	%p39, %r45, 0;
	setp.ge.s32 	%p40, %r45, %r65;
	or.pred  	%p41, %p39, %p40;
	@%p41 bra 	$L__BB0_30;
	mul.wide.u32 	%rd33, %r45, 4;
	add.s64 	%rd34, %rd2, %rd33;
	ld.global.u32 	%r97, [%rd34];
	ld.global.u32 	%r98, [%rd4+12];
	mad.lo.s32 	%r109, %r98, %r97, %r109;
$L__BB0_30:
	add.s32 	%r125, %r125, 4;
$L__BB0_31:
	setp.eq.s32 	%p42, %r35, 0;
	@%p42 bra 	$L__BB0_41;
	setp.eq.s32 	%p43, %r35, 1;
	@%p43 bra 	$L__BB0_38;
	add.s32 	%r52, %r2, %r125;
	setp.lt.s32 	%p44, %r52, 0;
	setp.ge.s32 	%p45, %r52, %r65;
	mul.wide.u32 	%rd35, %r125, 4;
	add.s64 	%rd5, %rd1, %rd35;
	or.pred  	%p46, %p44, %p45;
	@%p46 bra 	$L__BB0_35;
	mul.wide.u32 	%rd36, %r52, 4;
	add.s64 	%rd37, %rd2, %rd36;
	ld.global.u32 	%r100, [%rd37];
	ld.global.u32 	%r101, [%rd5];
	mad.lo.s32 	%r109, %r101, %r100, %r109;
$L__BB0_35:
	add.s32 	%r55, %r52, 1;
	setp.lt.s32 	%p47, %r55, 0;
	setp.ge.s32 	%p48, %r55, %r65;
	or.pred  	%p49, %p47, %p48;
	@%p49 bra 	$L__BB0_37;
	mul.wide.u32 	%rd38, %r55, 4;
	add.s64 	%rd39, %rd2, %rd38;
	ld.global.u32 	%r102, [%rd39];
	ld.global.u32 	%r103, [%rd5+4];
	mad.lo.s32 	%r109, %r103, %r102, %r109;
$L__BB0_37:
	add.s32 	%r125, %r125, 2;
$L__BB0_38:
	and.b32  	%r104, %r66, 1;
	setp.eq.b32 	%p50, %r104, 1;
	not.pred 	%p51, %p50;
	@%p51 bra 	$L__BB0_41;
	add.s32 	%r62, %r2, %r125;
	setp.lt.s32 	%p52, %r62, 0;
	setp.ge.s32 	%p53, %r62, %r65;
	or.pred  	%p54, %p52, %p53;
	@%p54 bra 	$L__BB0_41;
	mul.wide.u32 	%rd40, %r62, 4;
	add.s64 	%rd41, %rd2, %rd40;
	ld.global.u32 	%r105, [%rd41];
	mul.wide.u32 	%rd42, %r125, 4;
	add.s64 	%rd43, %rd1, %rd42;
	ld.global.u32 	%r106, [%rd43];
	mad.lo.s32 	%r109, %r106, %r105, %r109;
$L__BB0_41:
	cvta.to.global.u64 	%rd44, %rd6;
	mul.wide.u32 	%rd45, %r1, 4;
	add.s64 	%rd46, %rd44, %rd45;
	st.global.u32 	[%rd46], %r109;
	bar.sync 	0;
	ret;

}


// ===== COMPILED SASS (sm_100) =====

	.target	sm_100

	.elftype	@"ET_EXEC"


//--------------------- .note.nv.tkinfo           --------------------------
	.section	.note.nv.tkinfo,"",@"SHT_NOTE"
	.sectionflags	@"SHF_NOTE_NV_TKINFO"
	.tkinfo
        /*0018*/ 	.word	0x00000002
        /*0030*/ 	.string	""
        /*0030*/ 	.string	"ptxas"
        /*0030*/ 	.string	"Cuda compilation tools, release 13.0, V13.0.88"
        /*0030*/ 	.string	"Build cuda_13.0.r13.0/compiler.36424714_0"
        /*0030*/ 	.string	"-arch sm_100 -m 64 "



//--------------------- .note.nv.cuinfo           --------------------------
	.section	.note.nv.cuinfo,"",@"SHT_NOTE"
	.sectionflags	@"SHF_NOTE_NV_CUINFO"
        /*0018*/ 	.short	0x0002
        /*001a*/ 	.short	0x0064
        /*001c*/ 	.short	0x0082
	.zero		2


//--------------------- .nv.info                  --------------------------
	.section	.nv.info,"",@"SHT_CUDA_INFO"
	.align	4


	//----- nvinfo : EIATTR_REGCOUNT
	.align		4
        /*0000*/ 	.byte	0x04, 0x2f
        /*0002*/ 	.short	(.L_1 - .L_0)
	.align		4
.L_0:
        /*0004*/ 	.word	index@(_Z11convolutionPiS_S_ii)
        /*0008*/ 	.word	0x00000020


	//----- nvinfo : EIATTR_FRAME_SIZE
	.align		4
.L_1:
        /*000c*/ 	.byte	0x04, 0x11
        /*000e*/ 	.short	(.L_3 - .L_2)
	.align		4
.L_2:
        /*0010*/ 	.word	index@(_Z11convolutionPiS_S_ii)
        /*0014*/ 	.word	0x00000000


	//----- nvinfo : EIATTR_MIN_STACK_SIZE
	.align		4
.L_3:
        /*0018*/ 	.byte	0x04, 0x12
        /*001a*/ 	.short	(.L_5 - .L_4)
	.align		4
.L_4:
        /*001c*/ 	.word	index@(_Z11convolutionPiS_S_ii)
        /*0020*/ 	.word	0x00000000
.L_5:


//--------------------- .nv.compat                --------------------------
	.section	.nv.compat,"",@"SHT_CUDA_COMPAT_INFO"
	.align	4
        /*0000*/ 	.byte	0x02, 0x09, 0x00, 0x00, 0x02, 0x02, 0x01, 0x00, 0x02, 0x05, 0x05, 0x00, 0x03, 0x07, 0x01, 0x01
        /*0010*/ 	.byte	0x02, 0x03, 0x00, 0x00, 0x02, 0x06, 0x01, 0x00, 0x04, 0x0b, 0x08, 0x00, 0x09, 0x00, 0x00, 0x00
        /*0020*/ 	.byte	0x00, 0x00, 0x00, 0x00


//--------------------- .nv.info._Z11convolutionPiS_S_ii --------------------------
	.section	.nv.info._Z11convolutionPiS_S_ii,"",@"SHT_CUDA_INFO"
	.sectionflags	@""
	.align	4


	//----- nvinfo : EIATTR_CUDA_API_VERSION
	.align		4
        /*0000*/ 	.byte	0x04, 0x37
        /*0002*/ 	.short	(.L_7 - .L_6)
.L_6:
        /*0004*/ 	.word	0x00000082


	//----- nvinfo : EIATTR_KPARAM_INFO
	.align		4
.L_7:
        /*0008*/ 	.byte	0x04, 0x17
        /*000a*/ 	.short	(.L_9 - .L_8)
.L_8:
        /*000c*/ 	.word	0x00000000
        /*0010*/ 	.short	0x0004
        /*0012*/ 	.short	0x001c
        /*0014*/ 	.byte	0x00, 0xf0, 0x11, 0x00


	//----- nvinfo : EIATTR_KPARAM_INFO
	.align		4
.L_9:
        /*0018*/ 	.byte	0x04, 0x17
        /*001a*/ 	.short	(.L_11 - .L_10)
.L_10:
        /*001c*/ 	.word	0x00000000
        /*0020*/ 	.short	0x0003
        /*0022*/ 	.short	0x0018
        /*0024*/ 	.byte	0x00, 0xf0, 0x11, 0x00


	//----- nvinfo : EIATTR_KPARAM_INFO
	.align		4
.L_11:
        /*0028*/ 	.byte	0x04, 0x17
        /*002a*/ 	.short	(.L_13 - .L_12)
.L_12:
        /*002c*/ 	.word	0x00000000
        /*0030*/ 	.short	0x0002
        /*0032*/ 	.short	0x0010
        /*0034*/ 	.byte	0x00, 0xf5, 0x21, 0x00


	//----- nvinfo : EIATTR_KPARAM_INFO
	.align		4
.L_13:
        /*0038*/ 	.byte	0x04, 0x17
        /*003a*/ 	.short	(.L_15 - .L_14)
.L_14:
        /*003c*/ 	.word	0x00000000
        /*0040*/ 	.short	0x0001
        /*0042*/ 	.short	0x0008
        /*0044*/ 	.byte	0x00, 0xf5, 0x21, 0x00


	//----- nvinfo : EIATTR_KPARAM_INFO
	.align		4
.L_15:
        /*0048*/ 	.byte	0x04, 0x17
        /*004a*/ 	.short	(.L_17 - .L_16)
.L_16:
        /*004c*/ 	.word	0x00000000
        /*0050*/ 	.short	0x0000
        /*0052*/ 	.short	0x0000
        /*0054*/ 	.byte	0x00, 0xf5, 0x21, 0x00


	//----- nvinfo : EIATTR_SPARSE_MMA_MASK
	.align		4
.L_17:
        /*0058*/ 	.byte	0x03, 0x50
        /*005a*/ 	.short	0x0000


	//----- nvinfo : EIATTR_MAXREG_COUNT
	.align		4
        /*005c*/ 	.byte	0x03, 0x1b
        /*005e*/ 	.short	0x00ff


	//----- nvinfo : EIATTR_NUM_BARRIERS
	.align		4
        /*0060*/ 	.byte	0x02, 0x4c
        /*0062*/ 	.byte	0x01
	.zero		1


	//----- nvinfo : EIATTR_MERCURY_ISA_VERSION
	.align		4
        /*0064*/ 	.byte	0x03, 0x5f
        /*0066*/ 	.short	0x0101


	//----- nvinfo : EIATTR_VRC_CTA_INIT_COUNT
	.align		4
        /*0068*/ 	.byte	0x02, 0x4a
	.zero		1
	.zero		1


	//----- nvinfo : EIATTR_EXIT_INSTR_OFFSETS
	.align		4
        /*006c*/ 	.byte	0x04, 0x1c
        /*006e*/ 	.short	(.L_19 - .L_18)


	//   ....[0]....
.L_18:
        /*0070*/ 	.word	0x00000b00


	//----- nvinfo : EIATTR_CRS_STACK_SIZE
	.align		4
.L_19:
        /*0074*/ 	.byte	0x04, 0x1e
        /*0076*/ 	.short	(.L_21 - .L_20)
.L_20:
        /*0078*/ 	.word	0x00000000


	//----- nvinfo : EIATTR_CBANK_PARAM_SIZE
	.align		4
.L_21:
        /*007c*/ 	.byte	0x03, 0x19
        /*007e*/ 	.short	0x0020


	//----- nvinfo : EIATTR_PARAM_CBANK
	.align		4
        /*0080*/ 	.byte	0x04, 0x0a
        /*0082*/ 	.short	(.L_23 - .L_22)
	.align		4
.L_22:
        /*0084*/ 	.word	index@(.nv.constant0._Z11convolutionPiS_S_ii)
        /*0088*/ 	.short	0x0380
        /*008a*/ 	.short	0x0020


	//----- nvinfo : EIATTR_SW_WAR
	.align		4
.L_23:
        /*008c*/ 	.byte	0x04, 0x36
        /*008e*/ 	.short	(.L_25 - .L_24)
.L_24:
        /*0090*/ 	.word	0x00000008
.L_25:


//--------------------- .nv.callgraph             --------------------------
	.section	.nv.callgraph,"",@"SHT_CUDA_CALLGRAPH"
	.align	4
	.sectionentsize	8
	.align		4
        /*0000*/ 	.word	0x00000000
	.align		4
        /*0004*/ 	.word	0xffffffff
	.align		4
        /*0008*/ 	.word	0x00000000
	.align		4
        /*000c*/ 	.word	0xfffffffe
	.align		4
        /*0010*/ 	.word	0x00000000
	.align		4
        /*0014*/ 	.word	0xfffffffd
	.align		4
        /*0018*/ 	.word	0x00000000
	.align		4
        /*001c*/ 	.word	0xfffffffc


//--------------------- .text._Z11convolutionPiS_S_ii --------------------------
	.section	.text._Z11convolutionPiS_S_ii,"ax",@progbits
	.align	128
        .global         _Z11convolutionPiS_S_ii
        .type           _Z11convolutionPiS_S_ii,@function
        .size           _Z11convolutionPiS_S_ii,(.L_x_7 - _Z11convolutionPiS_S_ii)
        .other          _Z11convolutionPiS_S_ii,@"STO_CUDA_ENTRY STV_DEFAULT"
_Z11convolutionPiS_S_ii:
.text._Z11convolutionPiS_S_ii:
[----:B------:R-:W-:Y:S01]  /*0000*/  LDC R1, c[0x0][0x37c] ;  /* 0x0000df00ff017b82 */ /* 0x000fe20000000800 */
[----:B------:R-:W0:Y:S01]  /*0010*/  LDCU UR5, c[0x0][0x39c] ;  /* 0x00007380ff0577ac */ /* 0x000e220008000800 */
[----:B------:R-:W1:Y:S01]  /*0020*/  S2R R2, SR_TID.X ;  /* 0x0000000000027919 */ /* 0x000e620000002100 */
[----:B------:R-:W-:Y:S01]  /*0030*/  HFMA2 R0, -RZ, RZ, 0, 0 ;  /* 0x00000000ff007431 */ /* 0x000fe200000001ff */
[----:B------:R-:W2:Y:S01]  /*0040*/  LDCU.64 UR8, c[0x0][0x358] ;  /* 0x00006b00ff0877ac */ /* 0x000ea20008000a00 */
[----:B0-----:R-:W-:-:S09]  /*0050*/  UISETP.GE.AND UP0, UPT, UR5, 0x1, UPT ;  /* 0x000000010500788c */ /* 0x001fd2000bf06270 */
[----:B--2---:R-:W-:Y:S05]  /*0060*/  BRA.U !UP0, `(.L_x_0) ;  /* 0x0000000908947547 */ /* 0x004fea000b800000 */
[----:B------:R-:W-:Y:S01]  /*0070*/  UISETP.GE.U32.AND UP0, UPT, UR5, 0x8, UPT ;  /* 0x000000080500788c */ /* 0x000fe2000bf06070 */
[----:B------:R-:W-:Y:S01]  /*0080*/  IMAD.MOV.U32 R3, RZ, RZ, RZ ;  /* 0x000000ffff037224 */ /* 0x000fe200078e00ff */
[----:B------:R-:W-:Y:S01]  /*0090*/  ULEA.HI UR4, UR5, UR5, URZ, 0x1 ;  /* 0x0000000505047291 */ /* 0x000fe2000f8f08ff */
[----:B------:R-:W-:Y:S01]  /*00a0*/  MOV R0, RZ ;  /* 0x000000ff00007202 */ /* 0x000fe20000000f00 */
[----:B------:R-:W-:Y:S02]  /*00b0*/  ULOP3.LUT UR6, UR5, 0x7, URZ, 0xc0, !UPT ;  /* 0x0000000705067892 */ /* 0x000fe4000f8ec0ff */
[----:B------:R-:W-:Y:S02]  /*00c0*/  USHF.R.S32.HI UR4, URZ, 0x1, UR4 ;  /* 0x00000001ff047899 */ /* 0x000fe40008011404 */
[----:B------:R-:W-:-:S04]  /*00d0*/  UISETP.NE.AND UP1, UPT, UR6, URZ, UPT ;  /* 0x000000ff0600728c */ /* 0x000fc8000bf25270 */
[----:B-1----:R-:W-:Y:S01]  /*00e0*/  VIADD R4, R2, -UR4 ;  /* 0x8000000402047c36 */ /* 0x002fe20008000000 */
[----:B------:R-:W-:Y:S06]  /*00f0*/  BRA.U !UP0, `(.L_x_1) ;  /* 0x0000000508287547 */ /* 0x000fec000b800000 */
[----:B------:R-:W-:Y:S01]  /*0100*/  ULOP3.LUT UR4, UR5, 0x7ffffff8, URZ, 0xc0, !UPT ;  /* 0x7ffffff805047892 */ /* 0x000fe2000f8ec0ff */
[----:B------:R-:W-:Y:S01]  /*0110*/  MOV R7, RZ ;  /* 0x000000ff00077202 */ /* 0x000fe20000000f00 */
[----:B------:R-:W-:Y:S01]  /*0120*/  IMAD.MOV.U32 R0, RZ, RZ, RZ ;  /* 0x000000ffff007224 */ /* 0x000fe200078e00ff */
[----:B------:R-:W0:Y:S03]  /*0130*/  LDCU UR7, c[0x0][0x398] ;  /* 0x00007300ff0777ac */ /* 0x000e260008000800 */
[----:B------:R-:W-:-:S07]  /*0140*/  MOV R3, UR4 ;  /* 0x0000000400037c02 */ /* 0x000fce0008000f00 */
.L_x_2:
[----:B------:R-:W-:Y:S01]  /*0150*/  IMAD.IADD R29, R4, 0x1, R7 ;  /* 0x00000001041d7824 */ /* 0x000fe200078e0207 */
[----:B------:R-:W1:Y:S04]  /*0160*/  LDC.64 R14, c[0x0][0x388] ;  /* 0x0000e200ff0e7b82 */ /* 0x000e680000000a00 */
[----:B0-----:R-:W-:-:S04]  /*0170*/  ISETP.GE.AND P4, PT, R29, UR7, PT ;  /* 0x000000071d007c0c */ /* 0x001fc8000bf86270 */
[----:B------:R-:W-:-:S13]  /*0180*/  ISETP.LT.OR P4, PT, R29, RZ, P4 ;  /* 0x000000ff1d00720c */ /* 0x000fda0002781670 */
[----:B------:R-:W0:Y:S01]  /*0190*/  @!P4 LDC.64 R8, c[0x0][0x380] ;  /* 0x0000e000ff08cb82 */ /* 0x000e220000000a00 */
[----:B-1----:R-:W-:-:S05]  /*01a0*/  IMAD.WIDE.U32 R14, R7, 0x4, R14 ;  /* 0x00000004070e7825 */ /* 0x002fca00078e000e */
[----:B------:R-:W2:Y:S01]  /*01b0*/  @!P4 LDG.E R10, desc[UR8][R14.64] ;  /* 0x000000080e0ac981 */ /* 0x000ea2000c1e1900 */
[----:B0-----:R-:W-:-:S06]  /*01c0*/  @!P4 IMAD.WIDE.U32 R8, R29, 0x4, R8 ;  /* 0x000000041d08c825 */ /* 0x001fcc00078e0008 */
[----:B------:R-:W2:Y:S01]  /*01d0*/  @!P4 LDG.E R9, desc[UR8][R8.64] ;  /* 0x000000080809c981 */ /* 0x000ea2000c1e1900 */
[----:B------:R-:W-:-:S04]  /*01e0*/  IADD3 R19, PT, PT, R29, 0x1, RZ ;  /* 0x000000011d137810 */ /* 0x000fc80007ffe0ff */
[----:B------:R-:W-:Y:S01]  /*01f0*/  ISETP.GE.AND P0, PT, R19, UR7, PT ;  /* 0x0000000713007c0c */ /* 0x000fe2000bf06270 */
[----:B------:R-:W-:-:S03]  /*0200*/  VIADD R24, R29, 0x2 ;  /* 0x000000021d187836 */ /* 0x000fc60000000000 */
[----:B------:R-:W-:Y:S02]  /*0210*/  ISETP.LT.OR P0, PT, R19, RZ, P0 ;  /* 0x000000ff1300720c */ /* 0x000fe40000701670 */
[C---:B------:R-:W-:Y:S02]  /*0220*/  IADD3 R25, PT, PT, R29.reuse, 0x3, RZ ;  /* 0x000000031d197810 */ /* 0x040fe40007ffe0ff */
[C---:B------:R-:W-:Y:S01]  /*0230*/  ISETP.GE.AND P3, PT, R24.reuse, UR7, PT ;  /* 0x0000000718007c0c */ /* 0x040fe2000bf66270 */
[----:B------:R-:W-:Y:S01]  /*0240*/  VIADD R5, R29, 0x4 ;  /* 0x000000041d057836 */ /* 0x000fe20000000000 */
[C---:B------:R-:W-:Y:S02]  /*0250*/  ISETP.GE.AND P2, PT, R25.reuse, UR7, PT ;  /* 0x0000000719007c0c */ /* 0x040fe4000bf46270 */
[----:B------:R-:W-:Y:S02]  /*0260*/  ISETP.LT.OR P3, PT, R24, RZ, P3 ;  /* 0x000000ff1800720c */ /* 0x000fe40001f61670 */
[----:B------:R-:W-:-:S02]  /*0270*/  ISETP.LT.OR P2, PT, R25, RZ, P2 ;  /* 0x000000ff1900720c */ /* 0x000fc40001741670 */
[----:B------:R-:W-:Y:S01]  /*0280*/  IADD3 R6, PT, PT, R29, 0x5, RZ ;  /* 0x000000051d067810 */ /* 0x000fe20007ffe0ff */
[----:B------:R-:W0:Y:S01]  /*0290*/  @!P0 LDC.64 R22, c[0x0][0x380] ;  /* 0x0000e000ff168b82 */ /* 0x000e220000000a00 */
[----:B------:R-:W-:Y:S01]  /*02a0*/  ISETP.GE.AND P1, PT, R5, UR7, PT ;  /* 0x0000000705007c0c */ /* 0x000fe2000bf26270 */
[----:B------:R-:W-:Y:S01]  /*02b0*/  VIADD R27, R29, 0x6 ;  /* 0x000000061d1b7836 */ /* 0x000fe20000000000 */
[C---:B------:R-:W-:Y:S02]  /*02c0*/  ISETP.GE.AND P5, PT, R6.reuse, UR7, PT ;  /* 0x0000000706007c0c */ /* 0x040fe4000bfa6270 */
[----:B------:R-:W-:Y:S02]  /*02d0*/  ISETP.LT.OR P1, PT, R5, RZ, P1 ;  /* 0x000000ff0500720c */ /* 0x000fe40000f21670 */
[----:B------:R-:W-:Y:S01]  /*02e0*/  IADD3 R29, PT, PT, R29, 0x7, RZ ;  /* 0x000000071d1d7810 */ /* 0x000fe20007ffe0ff */
[----:B------:R-:W1:Y:S01]  /*02f0*/  @!P3 LDC.64 R12, c[0x0][0x380] ;  /* 0x0000e000ff0cbb82 */ /* 0x000e620000000a00 */
[----:B------:R-:W-:-:S02]  /*0300*/  ISETP.LT.OR P5, PT, R6, RZ, P5 ;  /* 0x000000ff0600720c */ /* 0x000fc40002fa1670 */
[----:B------:R-:W-:-:S04]  /*0310*/  ISETP.GE.AND P6, PT, R29, UR7, PT ;  /* 0x000000071d007c0c */ /* 0x000fc8000bfc6270 */
[----:B------:R-:W-:-:S07]  /*0320*/  ISETP.LT.OR P6, PT, R29, RZ, P6 ;  /* 0x000000ff1d00720c */ /* 0x000fce00037c1670 */
[----:B------:R-:W3:Y:S01]  /*0330*/  @!P5 LDC.64 R16, c[0x0][0x380] ;  /* 0x0000e000ff10db82 */ /* 0x000ee20000000a00 */
[----:B0-----:R-:W-:-:S07]  /*0340*/  @!P0 IMAD.WIDE.U32 R22, R19, 0x4, R22 ;  /* 0x0000000413168825 */ /* 0x001fce00078e0016 */
[----:B------:R-:W0:Y:S01]  /*0350*/  @!P6 LDC.64 R20, c[0x0][0x380] ;  /* 0x0000e000ff14eb82 */ /* 0x000e220000000a00 */
[----:B------:R-:W4:Y:S01]  /*0360*/  @!P0 LDG.E R23, desc[UR8][R22.64] ;  /* 0x0000000816178981 */ /* 0x000f22000c1e1900 */
[----:B-1----:R-:W-:-:S03]  /*0370*/  @!P3 IMAD.WIDE.U32 R12, R24, 0x4, R12 ;  /* 0x00000004180cb825 */ /* 0x002fc600078e000c */
[----:B------:R-:W4:Y:S04]  /*0380*/  @!P0 LDG.E R24, desc[UR8][R14.64+0x4] ;  /* 0x000004080e188981 */ /* 0x000f28000c1e1900 */
[----:B------:R-:W5:Y:S04]  /*0390*/  @!P3 LDG.E R13, desc[UR8][R12.64] ;  /* 0x000000080c0db981 */ /* 0x000f68000c1e1900 */
[----:B------:R-:W5:Y:S01]  /*03a0*/  @!P5 LDG.E R22, desc[UR8][R14.64+0x14] ;  /* 0x000014080e16d981 */ /* 0x000f62000c1e1900 */
[----:B---3--:R-:W-:-:S03]  /*03b0*/  @!P5 IMAD.WIDE.U32 R16, R6, 0x4, R16 ;  /* 0x000000040610d825 */ /* 0x008fc600078e0010 */
[----:B------:R-:W3:Y:S04]  /*03c0*/  @!P1 LDG.E R6, desc[UR8][R14.64+0x10] ;  /* 0x000010080e069981 */ /* 0x000ee8000c1e1900 */
[----:B------:R-:W3:Y:S01]  /*03d0*/  @!P5 LDG.E R17, desc[UR8][R16.64] ;  /* 0x000000081011d981 */ /* 0x000ee2000c1e1900 */
[----:B0-----:R-:W-:-:S06]  /*03e0*/  @!P6 IMAD.WIDE.U32 R20, R29, 0x4, R20 ;  /* 0x000000041d14e825 */ /* 0x001fcc00078e0014 */
[----:B------:R-:W3:Y:S01]  /*03f0*/  @!P6 LDG.E R21, desc[UR8][R20.64] ;  /* 0x000000081415e981 */ /* 0x000ee2000c1e1900 */
[----:B--2---:R-:W-:Y:S01]  /*0400*/  @!P4 IMAD R0, R9, R10, R0 ;  /* 0x0000000a0900c224 */ /* 0x004fe200078e0200 */
[C---:B------:R-:W-:Y:S01]  /*0410*/  ISETP.GE.AND P4, PT, R27.reuse, UR7, PT ;  /* 0x000000071b007c0c */ /* 0x040fe2000bf86270 */
[----:B------:R-:W0:Y:S03]  /*0420*/  @!P2 LDC.64 R10, c[0x0][0x380] ;  /* 0x0000e000ff0aab82 */ /* 0x000e260000000a00 */
[----:B------:R-:W-:-:S05]  /*0430*/  ISETP.LT.OR P4, PT, R27, RZ, P4 ;  /* 0x000000ff1b00720c */ /* 0x000fca0002781670 */
[----:B------:R-:W1:Y:S08]  /*0440*/  @!P1 LDC.64 R8, c[0x0][0x380] ;  /* 0x0000e000ff089b82 */ /* 0x000e700000000a00 */
[----:B------:R-:W2:Y:S01]  /*0450*/  @!P4 LDC.64 R18, c[0x0][0x380] ;  /* 0x0000e000ff12cb82 */ /* 0x000ea20000000a00 */
[----:B------:R-:W3:Y:S01]  /*0460*/  @!P4 LDG.E R12, desc[UR8][R14.64+0x18] ;  /* 0x000018080e0cc981 */ /* 0x000ee2000c1e1900 */
[----:B0-----:R-:W-:-:S03]  /*0470*/  @!P2 IMAD.WIDE.U32 R10, R25, 0x4, R10 ;  /* 0x00000004190aa825 */ /* 0x001fc600078e000a */
[----:B------:R-:W5:Y:S04]  /*0480*/  @!P3 LDG.E R25, desc[UR8][R14.64+0x8] ;  /* 0x000008080e19b981 */ /* 0x000f68000c1e1900 */
[----:B------:R-:W3:Y:S01]  /*0490*/  @!P2 LDG.E R11, desc[UR8][R10.64] ;  /* 0x000000080a0ba981 */ /* 0x000ee2000c1e1900 */
[----:B-1----:R-:W-:-:S03]  /*04a0*/  @!P1 IMAD.WIDE.U32 R8, R5, 0x4, R8 ;  /* 0x0000000405089825 */ /* 0x002fc600078e0008 */
[----:B------:R-:W3:Y:S04]  /*04b0*/  @!P2 LDG.E R5, desc[UR8][R14.64+0xc] ;  /* 0x00000c080e05a981 */ /* 0x000ee8000c1e1900 */
[----:B------:R-:W3:Y:S01]  /*04c0*/  @!P1 LDG.E R9, desc[UR8][R8.64] ;  /* 0x0000000808099981 */ /* 0x000ee2000c1e1900 */
[----:B--2---:R-:W-:-:S03]  /*04d0*/  @!P4 IMAD.WIDE.U32 R18, R27, 0x4, R18 ;  /* 0x000000041b12c825 */ /* 0x004fc600078e0012 */
[----:B------:R-:W2:Y:S04]  /*04e0*/  @!P6 LDG.E R10, desc[UR8][R14.64+0x1c] ;  /* 0x00001c080e0ae981 */ /* 0x000ea8000c1e1900 */
[----:B------:R-:W2:Y:S01]  /*04f0*/  @!P4 LDG.E R19, desc[UR8][R18.64] ;  /* 0x000000081213c981 */ /* 0x000ea2000c1e1900 */
[----:B------:R-:W-:Y:S01]  /*0500*/  IADD3 R7, PT, PT, R7, 0x8, RZ ;  /* 0x0000000807077810 */ /* 0x000fe20007ffe0ff */
[----:B----4-:R-:W-:-:S03]  /*0510*/  @!P0 IMAD R0, R23, R24, R0 ;  /* 0x0000001817008224 */ /* 0x010fc600078e0200 */
[----:B------:R-:W-:Y:S01]  /*0520*/  ISETP.NE.AND P0, PT, R7, R3, PT ;  /* 0x000000030700720c */ /* 0x000fe20003f05270 */
[----:B-----5:R-:W-:-:S04]  /*0530*/  @!P3 IMAD R0, R13, R25, R0 ;  /* 0x000000190d00b224 */ /* 0x020fc800078e0200 */
[----:B---3--:R-:W-:-:S04]  /*0540*/  @!P2 IMAD R0, R11, R5, R0 ;  /* 0x000000050b00a224 */ /* 0x008fc800078e0200 */
[----:B------:R-:W-:-:S04]  /*0550*/  @!P1 IMAD R0, R9, R6, R0 ;  /* 0x0000000609009224 */ /* 0x000fc800078e0200 */
[----:B------:R-:W-:-:S04]  /*0560*/  @!P5 IMAD R0, R17, R22, R0 ;  /* 0x000000161100d224 */ /* 0x000fc800078e0200 */
[----:B--2---:R-:W-:-:S04]  /*0570*/  @!P4 IMAD R0, R19, R12, R0 ;  /* 0x0000000c1300c224 */ /* 0x004fc800078e0200 */
[----:B------:R-:W-:Y:S01]  /*0580*/  @!P6 IMAD R0, R21, R10, R0 ;  /* 0x0000000a1500e224 */ /* 0x000fe200078e0200 */
[----:B------:R-:W-:Y:S06]  /*0590*/  @P0 BRA `(.L_x_2) ;  /* 0xfffffff800ec0947 */ /* 0x000fec000383ffff */
.L_x_1:
[----:B------:R-:W-:Y:S05]  /*05a0*/  BRA.U !UP1, `(.L_x_0) ;  /* 0x0000000509447547 */ /* 0x000fea000b800000 */
[----:B------:R-:W0:Y:S01]  /*05b0*/  LDCU UR4, c[0x0][0x39c] ;  /* 0x00007380ff0477ac */ /* 0x000e220008000800 */
[----:B------:R-:W-:Y:S02]  /*05c0*/  UISETP.GE.U32.AND UP0, UPT, UR6, 0x4, UPT ;  /* 0x000000040600788c */ /* 0x000fe4000bf06070 */
[----:B0-----:R-:W-:-:S04]  /*05d0*/  ULOP3.LUT UR5, UR4, 0x3, URZ, 0xc0, !UPT ;  /* 0x0000000304057892 */ /* 0x001fc8000f8ec0ff */
[----:B------:R-:W-:-:S03]  /*05e0*/  UISETP.NE.AND UP1, UPT, UR5, URZ, UPT ;  /* 0x000000ff0500728c */ /* 0x000fc6000bf25270 */
[----:B------:R-:W-:Y:S08]  /*05f0*/  BRA.U !UP0, `(.L_x_3) ;  /* 0x0000000108907547 */ /* 0x000ff0000b800000 */
[----:B------:R-:W0:Y:S01]  /*0600*/  LDCU UR6, c[0x0][0x398] ;  /* 0x00007300ff0677ac */ /* 0x000e220008000800 */
[----:B------:R-:W-:Y:S01]  /*0610*/  IMAD.IADD R17, R4, 0x1, R3 ;  /* 0x0000000104117824 */ /* 0x000fe200078e0203 */
[----:B------:R-:W1:Y:S03]  /*0620*/  LDC.64 R8, c[0x0][0x388] ;  /* 0x0000e200ff087b82 */ /* 0x000e660000000a00 */
[C---:B------:R-:W-:Y:S01]  /*0630*/  VIADD R5, R17.reuse, 0x3 ;  /* 0x0000000311057836 */ /* 0x040fe20000000000 */
[C---:B------:R-:W-:Y:S02]  /*0640*/  IADD3 R19, PT, PT, R17.reuse, 0x1, RZ ;  /* 0x0000000111137810 */ /* 0x040fe40007ffe0ff */
[C---:B------:R-:W-:Y:S02]  /*0650*/  IADD3 R21, PT, PT, R17.reuse, 0x2, RZ ;  /* 0x0000000211157810 */ /* 0x040fe40007ffe0ff */
[----:B0-----:R-:W-:-:S02]  /*0660*/  ISETP.GE.AND P0, PT, R17, UR6, PT ;  /* 0x0000000611007c0c */ /* 0x001fc4000bf06270 */
[----:B------:R-:W-:Y:S02]  /*0670*/  ISETP.GE.AND P1, PT, R19, UR6, PT ;  /* 0x0000000613007c0c */ /* 0x000fe4000bf26270 */
[----:B------:R-:W-:Y:S02]  /*0680*/  ISETP.LT.OR P0, PT, R17, RZ, P0 ;  /* 0x000000ff1100720c */ /* 0x000fe40000701670 */
[----:B------:R-:W-:Y:S02]  /*0690*/  ISETP.GE.AND P2, PT, R21, UR6, PT ;  /* 0x0000000615007c0c */ /* 0x000fe4000bf46270 */
[----:B------:R-:W-:Y:S01]  /*06a0*/  ISETP.LT.OR P1, PT, R19, RZ, P1 ;  /* 0x000000ff1300720c */ /* 0x000fe20000f21670 */
[----:B-1----:R-:W-:Y:S01]  /*06b0*/  IMAD.WIDE.U32 R8, R3, 0x4, R8 ;  /* 0x0000000403087825 */ /* 0x002fe200078e0008 */
[----:B------:R-:W-:Y:S02]  /*06c0*/  ISETP.LT.OR P2, PT, R21, RZ, P2 ;  /* 0x000000ff1500720c */ /* 0x000fe40001741670 */
[----:B------:R-:W-:-:S04]  /*06d0*/  ISETP.GE.AND P3, PT, R5, UR6, PT ;  /* 0x0000000605007c0c */ /* 0x000fc8000bf66270 */
[----:B------:R-:W-:Y:S01]  /*06e0*/  ISETP.LT.OR P3, PT, R5, RZ, P3 ;  /* 0x000000ff0500720c */ /* 0x000fe20001f61670 */
[----:B------:R-:W0:Y:S01]  /*06f0*/  @!P0 LDC.64 R14, c[0x0][0x380] ;  /* 0x0000e000ff0e8b82 */ /* 0x000e220000000a00 */
[----:B------:R-:W2:Y:S07]  /*0700*/  @!P0 LDG.E R16, desc[UR8][R8.64] ;  /* 0x0000000808108981 */ /* 0x000eae000c1e1900 */
[----:B------:R-:W1:Y:S04]  /*0710*/  @!P1 LDC.64 R12, c[0x0][0x380] ;  /* 0x0000e000ff0c9b82 */ /* 0x000e680000000a00 */
[----:B------:R-:W3:Y:S04]  /*0720*/  @!P3 LDG.E R18, desc[UR8][R8.64+0xc] ;  /* 0x00000c080812b981 */ /* 0x000ee8000c1e1900 */
[----:B------:R-:W4:Y:S08]  /*0730*/  @!P2 LDC.64 R10, c[0x0][0x380] ;  /* 0x0000e000ff0aab82 */ /* 0x000f300000000a00 */
[----:B------:R-:W5:Y:S01]  /*0740*/  @!P3 LDC.64 R6, c[0x0][0x380] ;  /* 0x0000e000ff06bb82 */ /* 0x000f620000000a00 */
[----:B0-----:R-:W-:-:S02]  /*0750*/  @!P0 IMAD.WIDE.U32 R14, R17, 0x4, R14 ;  /* 0x00000004110e8825 */ /* 0x001fc400078e000e */
[----:B------:R-:W3:Y:S04]  /*0760*/  @!P1 LDG.E R17, desc[UR8][R8.64+0x4] ;  /* 0x0000040808119981 */ /* 0x000ee8000c1e1900 */
[----:B------:R-:W2:Y:S01]  /*0770*/  @!P0 LDG.E R15, desc[UR8][R14.64] ;  /* 0x000000080e0f8981 */ /* 0x000ea2000c1e1900 */
[----:B-1----:R-:W-:-:S06]  /*0780*/  @!P1 IMAD.WIDE.U32 R12, R19, 0x4, R12 ;  /* 0x00000004130c9825 */ /* 0x002fcc00078e000c */
[----:B------:R-:W3:Y:S01]  /*0790*/  @!P1 LDG.E R13, desc[UR8][R12.64] ;  /* 0x000000080c0d9981 */ /* 0x000ee2000c1e1900 */
[----:B----4-:R-:W-:-:S06]  /*07a0*/  @!P2 IMAD.WIDE.U32 R10, R21, 0x4, R10 ;  /* 0x00000004150aa825 */ /* 0x010fcc00078e000a */
[----:B------:R-:W4:Y:S01]  /*07b0*/  @!P2 LDG.E R11, desc[UR8][R10.64] ;  /* 0x000000080a0ba981 */ /* 0x000f22000c1e1900 */
[----:B-----5:R-:W-:-:S03]  /*07c0*/  @!P3 IMAD.WIDE.U32 R6, R5, 0x4, R6 ;  /* 0x000000040506b825 */ /* 0x020fc600078e0006 */
[----:B------:R-:W4:Y:S04]  /*07d0*/  @!P2 LDG.E R5, desc[UR8][R8.64+0x8] ;  /* 0x000008080805a981 */ /* 0x000f28000c1e1900 */
[----:B------:R-:W5:Y:S01]  /*07e0*/  @!P3 LDG.E R7, desc[UR8][R6.64] ;  /* 0x000000080607b981 */ /* 0x000f62000c1e1900 */
[----:B------:R-:W-:Y:S01]  /*07f0*/  IADD3 R3, PT, PT, R3, 0x4, RZ ;  /* 0x0000000403037810 */ /* 0x000fe20007ffe0ff */
[----:B--2---:R-:W-:-:S04]  /*0800*/  @!P0 IMAD R0, R15, R16, R0 ;  /* 0x000000100f008224 */ /* 0x004fc800078e0200 */
[----:B---3--:R-:W-:-:S04]  /*0810*/  @!P1 IMAD R0, R13, R17, R0 ;  /* 0x000000110d009224 */ /* 0x008fc800078e0200 */
[----:B----4-:R-:W-:-:S04]  /*0820*/  @!P2 IMAD R0, R11, R5, R0 ;  /* 0x000000050b00a224 */ /* 0x010fc800078e0200 */
[----:B-----5:R-:W-:-:S07]  /*0830*/  @!P3 IMAD R0, R7, R18, R0 ;  /* 0x000000120700b224 */ /* 0x020fce00078e0200 */
.L_x_3:
[----:B------:R-:W-:Y:S05]  /*0840*/  BRA.U !UP1, `(.L_x_0) ;  /* 0x00000001099c7547 */ /* 0x000fea000b800000 */
[----:B------:R-:W-:Y:S02]  /*0850*/  UISETP.NE.AND UP0, UPT, UR5, 0x1, UPT ;  /* 0x000000010500788c */ /* 0x000fe4000bf05270 */
[----:B------:R-:W-:-:S04]  /*0860*/  ULOP3.LUT UR4, UR4, 0x1, URZ, 0xc0, !UPT ;  /* 0x0000000104047892 */ /* 0x000fc8000f8ec0ff */
[----:B------:R-:W-:-:S03]  /*0870*/  UISETP.NE.U32.AND UP1, UPT, UR4, 0x1, UPT ;  /* 0x000000010400788c */ /* 0x000fc6000bf25070 */
[----:B------:R-:W-:Y:S08]  /*0880*/  BRA.U !UP0, `(.L_x_4) ;  /* 0x0000000108507547 */ /* 0x000ff0000b800000 */
[----:B------:R-:W0:Y:S01]  /*0890*/  LDCU UR4, c[0x0][0x398] ;  /* 0x00007300ff0477ac */ /* 0x000e220008000800 */
[----:B------:R-:W-:Y:S01]  /*08a0*/  IADD3 R5, PT, PT, R4, R3, RZ ;  /* 0x0000000304057210 */ /* 0x000fe20007ffe0ff */
[----:B------:R-:W1:Y:S04]  /*08b0*/  LDC.64 R6, c[0x0][0x388] ;  /* 0x0000e200ff067b82 */ /* 0x000e680000000a00 */
[C---:B------:R-:W-:Y:S01]  /*08c0*/  VIADD R15, R5.reuse, 0x1 ;  /* 0x00000001050f7836 */ /* 0x040fe20000000000 */
[----:B0-----:R-:W-:-:S04]  /*08d0*/  ISETP.GE.AND P0, PT, R5, UR4, PT ;  /* 0x0000000405007c0c */ /* 0x001fc8000bf06270 */
[----:B------:R-:W-:Y:S02]  /*08e0*/  ISETP.GE.AND P1, PT, R15, UR4, PT ;  /* 0x000000040f007c0c */ /* 0x000fe4000bf26270 */
[----:B------:R-:W-:Y:S02]  /*08f0*/  ISETP.LT.OR P0, PT, R5, RZ, P0 ;  /* 0x000000ff0500720c */ /* 0x000fe40000701670 */
[----:B------:R-:W-:Y:S01]  /*0900*/  ISETP.LT.OR P1, PT, R15, RZ, P1 ;  /* 0x000000ff0f00720c */ /* 0x000fe20000f21670 */
[----:B-1----:R-:W-:-:S10]  /*0910*/  IMAD.WIDE.U32 R10, R3, 0x4, R6 ;  /* 0x00000004030a7825 */ /* 0x002fd400078e0006 */
[----:B------:R-:W0:Y:S08]  /*0920*/  @!P0 LDC.64 R8, c[0x0][0x380] ;  /* 0x0000e000ff088b82 */ /* 0x000e300000000a00 */
[----:B------:R-:W1:Y:S01]  /*0930*/  @!P1 LDC.64 R12, c[0x0][0x380] ;  /* 0x0000e000ff0c9b82 */ /* 0x000e620000000a00 */
[----:B0-----:R-:W-:Y:S02]  /*0940*/  @!P0 IMAD.WIDE.U32 R6, R5, 0x4, R8 ;  /* 0x0000000405068825 */ /* 0x001fe400078e0008 */
[----:B------:R-:W2:Y:S04]  /*0950*/  @!P0 LDG.E R5, desc[UR8][R10.64] ;  /* 0x000000080a058981 */ /* 0x000ea8000c1e1900 */
[----:B------:R-:W2:Y:S01]  /*0960*/  @!P0 LDG.E R7, desc[UR8][R6.64] ;  /* 0x0000000806078981 */ /* 0x000ea2000c1e1900 */
[----:B-1----:R-:W-:-:S03]  /*0970*/  @!P1 IMAD.WIDE.U32 R8, R15, 0x4, R12 ;  /* 0x000000040f089825 */ /* 0x002fc600078e000c */
[----:B------:R-:W3:Y:S04]  /*0980*/  @!P1 LDG.E R12, desc[UR8][R10.64+0x4] ;  /* 0x000004080a0c9981 */ /* 0x000ee8000c1e1900 */
[----:B------:R-:W3:Y:S01]  /*0990*/  @!P1 LDG.E R9, desc[UR8][R8.64] ;  /* 0x0000000808099981 */ /* 0x000ee2000c1e1900 */
[----:B------:R-:W-:Y:S01]  /*09a0*/  IADD3 R3, PT, PT, R3, 0x2, RZ ;  /* 0x0000000203037810 */ /* 0x000fe20007ffe0ff */
[----:B--2---:R-:W-:-:S04]  /*09b0*/  @!P0 IMAD R0, R7, R5, R0 ;  /* 0x0000000507008224 */ /* 0x004fc800078e0200 */
[----:B---3--:R-:W-:-:S07]  /*09c0*/  @!P1 IMAD R0, R9, R12, R0 ;  /* 0x0000000c09009224 */ /* 0x008fce00078e0200 */
.L_x_4:
[----:B------:R-:W-:Y:S05]  /*09d0*/  BRA.U UP1, `(.L_x_0) ;  /* 0x0000000101387547 */ /* 0x000fea000b800000 */
[----:B------:R-:W0:Y:S01]  /*09e0*/  LDCU UR4, c[0x0][0x398] ;  /* 0x00007300ff0477ac */ /* 0x000e220008000800 */
[----:B------:R-:W-:Y:S01]  /*09f0*/  IADD3 R9, PT, PT, R4, R3, RZ ;  /* 0x0000000304097210 */ /* 0x000fe20007ffe0ff */
[----:B------:R-:W-:Y:S03]  /*0a00*/  BSSY.RECONVERGENT B0, `(.L_x_0) ;  /* 0x000000b000007945 */ /* 0x000fe60003800200 */
[----:B0-----:R-:W-:-:S04]  /*0a10*/  ISETP.GE.AND P0, PT, R9, UR4, PT ;  /* 0x0000000409007c0c */ /* 0x001fc8000bf06270 */
[----:B------:R-:W-:-:S13]  /*0a20*/  ISETP.LT.OR P0, PT, R9, RZ, P0 ;  /* 0x000000ff0900720c */ /* 0x000fda0000701670 */
[----:B------:R-:W-:Y:S05]  /*0a30*/  @P0 BRA `(.L_x_5) ;  /* 0x00000000001c0947 */ /* 0x000fea0003800000 */
[----:B------:R-:W0:Y:S08]  /*0a40*/  LDC.64 R4, c[0x0][0x380] ;  /* 0x0000e000ff047b82 */ /* 0x000e300000000a00 */
[----:B------:R-:W1:Y:S01]  /*0a50*/  LDC.64 R6, c[0x0][0x388] ;  /* 0x0000e200ff067b82 */ /* 0x000e620000000a00 */
[----:B0-----:R-:W-:-:S06]  /*0a60*/  IMAD.WIDE.U32 R4, R9, 0x4, R4 ;  /* 0x0000000409047825 */ /* 0x001fcc00078e0004 */
[----:B------:R-:W2:Y:S01]  /*0a70*/  LDG.E R5, desc[UR8][R4.64] ;  /* 0x0000000804057981 */ /* 0x000ea2000c1e1900 */
[----:B-1----:R-:W-:-:S06]  /*0a80*/  IMAD.WIDE.U32 R6, R3, 0x4, R6 ;  /* 0x0000000403067825 */ /* 0x002fcc00078e0006 */
[----:B------:R-:W2:Y:S02]  /*0a90*/  LDG.E R6, desc[UR8][R6.64] ;  /* 0x0000000806067981 */ /* 0x000ea4000c1e1900 */
[----:B--2---:R-:W-:-:S07]  /*0aa0*/  IMAD R0, R5, R6, R0 ;  /* 0x0000000605007224 */ /* 0x004fce00078e0200 */
.L_x_5:
[----:B------:R-:W-:Y:S05]  /*0ab0*/  BSYNC.RECONVERGENT B0 ;  /* 0x0000000000007941 */ /* 0x000fea0003800200 */
.L_x_0:
[----:B------:R-:W1:Y:S02]  /*0ac0*/  LDC.64 R4, c[0x0][0x390] ;  /* 0x0000e400ff047b82 */ /* 0x000e640000000a00 */
[----:B-1----:R-:W-:-:S05]  /*0ad0*/  IMAD.WIDE.U32 R2, R2, 0x4, R4 ;  /* 0x0000000402027825 */ /* 0x002fca00078e0004 */
[----:B------:R-:W-:Y:S01]  /*0ae0*/  STG.E desc[UR8][R2.64], R0 ;  /* 0x0000000002007986 */ /* 0x000fe2000c101908 */
[----:B------:R-:W-:Y:S06]  /*0af0*/  BAR.SYNC.DEFER_BLOCKING 0x0 ;  /* 0x0000000000007b1d */ /* 0x000fec0000010000 */
[----:B------:R-:W-:Y:S05]  /*0b00*/  EXIT ;  /* 0x000000000000794d */ /* 0x000fea0003800000 */
.L_x_6:
[----:B------:R-:W-:-:S00]  /*0b10*/  BRA `(.L_x_6) ;  /* 0xfffffffc00fc7947 */ /* 0x000fc0000383ffff */
[----:B------:R-:W-:-:S00]  /*0b20*/  NOP ;  /* 0x0000000000007918 */ /* 0x000fc00000000000 */
        /* <DEDUP_REMOVED lines=13> */
.L_x_7:


//--------------------- .nv.shared.reserved.0     --------------------------
	.section	.nv.shared.reserved.0,"aw",@nobits
	.weak		__nv_reservedSMEM_offset_0_alias
	.size		__nv_reservedSMEM_offset_0_alias, 0, 64
	.other		__nv_reservedSMEM_offset_0_alias,@"STO_CUDA_RESERVED_SHARED STV_DEFAULT"
__nv_reservedSMEM_offset_0_alias:
	.zero		0
	.zero		64


//--------------------- .nv.constant0._Z11convolutionPiS_S_ii --------------------------
	.section	.nv.constant0._Z11convolutionPiS_S_ii,"a",@progbits
	.sectionflags	@""
	.align	4
.nv.constant0._Z11convolutionPiS_S_ii:
	.zero		928


//--------------------- SYMBOLS --------------------------

	.type		.nv.reservedSmem.offset0,@object
	.size		.nv.reservedSmem.offset0,0x4
